//
// Generated by NVIDIA NVVM Compiler
//
// Compiler Build ID: CL-36424714
// Cuda compilation tools, release 13.0, V13.0.88
// Based on NVVM 20.0.0
//

.version 9.0
.target sm_100
.address_size 64

	// .globl	_Z14accuracy_scorePfS_biiS_
.global .align 4 .f32 sumatoria;

.visible .entry _Z14accuracy_scorePfS_biiS_(
	.param .u64 .ptr .align 1 _Z14accuracy_scorePfS_biiS__param_0,
	.param .u64 .ptr .align 1 _Z14accuracy_scorePfS_biiS__param_1,
	.param .u8 _Z14accuracy_scorePfS_biiS__param_2,
	.param .u32 _Z14accuracy_scorePfS_biiS__param_3,
	.param .u32 _Z14accuracy_scorePfS_biiS__param_4,
	.param .u64 .ptr .align 1 _Z14accuracy_scorePfS_biiS__param_5
)
{
	.reg .pred 	%p<4>;
	.reg .b32 	%r<15>;
	.reg .b32 	%f<6>;
	.reg .b64 	%rd<13>;

	ld.param.u64 	%rd2, [_Z14accuracy_scorePfS_biiS__param_0];
	ld.param.u64 	%rd3, [_Z14accuracy_scorePfS_biiS__param_1];
	ld.param.u32 	%r2, [_Z14accuracy_scorePfS_biiS__param_3];
	ld.param.u32 	%r3, [_Z14accuracy_scorePfS_biiS__param_4];
	ld.param.u64 	%rd1, [_Z14accuracy_scorePfS_biiS__param_5];
	cvta.to.global.u64 	%rd4, %rd2;
	cvta.to.global.u64 	%rd5, %rd3;
	mov.u32 	%r4, %tid.x;
	mov.u32 	%r5, %ctaid.x;
	mov.u32 	%r6, %ntid.x;
	mad.lo.s32 	%r7, %r5, %r6, %r4;
	mov.u32 	%r8, %tid.y;
	mov.u32 	%r9, %ctaid.y;
	mov.u32 	%r10, %ntid.y;
	mad.lo.s32 	%r1, %r9, %r10, %r8;
	mad.lo.s32 	%r11, %r2, %r1, %r7;
	mul.wide.u32 	%rd6, %r11, 4;
	add.s64 	%rd7, %rd5, %rd6;
	ld.global.f32 	%f1, [%rd7];
	mul.wide.u32 	%rd8, %r7, 4;
	add.s64 	%rd9, %rd4, %rd8;
	ld.global.f32 	%f2, [%rd9];
	setp.neu.f32 	%p1, %f1, %f2;
	mul.lo.s32 	%r13, %r3, %r2;
	setp.ge.u32 	%p2, %r11, %r13;
	or.pred  	%p3, %p1, %p2;
	@%p3 bra 	$L__BB0_2;
	cvta.to.global.u64 	%rd10, %rd1;
	mul.wide.u32 	%rd11, %r1, 4;
	add.s64 	%rd12, %rd10, %rd11;
	cvt.rn.f32.s32 	%f3, %r2;
	rcp.rn.f32 	%f4, %f3;
	atom.global.add.f32 	%f5, [%rd12], %f4;
$L__BB0_2:
	bar.sync 	0;
	ret;

}


// ===== COMPILED SASS (sm_100) =====

	.target	sm_100

	.elftype	@"ET_EXEC"


//--------------------- .note.nv.tkinfo           --------------------------
	.section	.note.nv.tkinfo,"",@"SHT_NOTE"
	.sectionflags	@"SHF_NOTE_NV_TKINFO"
	.tkinfo
        /*0018*/ 	.word	0x00000002
        /*0030*/ 	.string	""
        /*0030*/ 	.string	"ptxas"
        /*0030*/ 	.string	"Cuda compilation tools, release 13.0, V13.0.88"
        /*0030*/ 	.string	"Build cuda_13.0.r13.0/compiler.36424714_0"
        /*0030*/ 	.string	"-arch sm_100 -m 64 "



//--------------------- .note.nv.cuinfo           --------------------------
	.section	.note.nv.cuinfo,"",@"SHT_NOTE"
	.sectionflags	@"SHF_NOTE_NV_CUINFO"
        /*0018*/ 	.short	0x0002
        /*001a*/ 	.short	0x0064
        /*001c*/ 	.short	0x0082
	.zero		2


//--------------------- .nv.info                  --------------------------
	.section	.nv.info,"",@"SHT_CUDA_INFO"
	.align	4


	//----- nvinfo : EIATTR_REGCOUNT
	.align		4
        /*0000*/ 	.byte	0x04, 0x2f
        /*0002*/ 	.short	(.L_2 - .L_1)
	.align		4
.L_1:
        /*0004*/ 	.word	index@(_Z14accuracy_scorePfS_biiS_)
        /*0008*/ 	.word	0x0000000f


	//----- nvinfo : EIATTR_FRAME_SIZE
	.align		4
.L_2:
        /*000c*/ 	.byte	0x04, 0x11
        /*000e*/ 	.short	(.L_4 - .L_3)
	.align		4
.L_3:
        /*0010*/ 	.word	index@($__internal_0_$__cuda_sm20_rcp_rn_f32_slowpath)
        /*0014*/ 	.word	0x00000000


	//----- nvinfo : EIATTR_FRAME_SIZE
	.align		4
.L_4:
        /*0018*/ 	.byte	0x04, 0x11
        /*001a*/ 	.short	(.L_6 - .L_5)
	.align		4
.L_5:
        /*001c*/ 	.word	index@(_Z14accuracy_scorePfS_biiS_)
        /*0020*/ 	.word	0x00000000


	//----- nvinfo : EIATTR_MIN_STACK_SIZE
	.align		4
.L_6:
        /*0024*/ 	.byte	0x04, 0x12
        /*0026*/ 	.short	(.L_8 - .L_7)
	.align		4
.L_7:
        /*0028*/ 	.word	index@(_Z14accuracy_scorePfS_biiS_)
        /*002c*/ 	.word	0x00000000
.L_8:


//--------------------- .nv.compat                --------------------------
	.section	.nv.compat,"",@"SHT_CUDA_COMPAT_INFO"
	.align	4
        /*0000*/ 	.byte	0x02, 0x09, 0x00, 0x00, 0x02, 0x02, 0x01, 0x00, 0x02, 0x05, 0x05, 0x00, 0x03, 0x07, 0x01, 0x01
        /*0010*/ 	.byte	0x02, 0x03, 0x00, 0x00, 0x02, 0x06, 0x01, 0x00, 0x04, 0x0b, 0x08, 0x00, 0x09, 0x00, 0x00, 0x00
        /*0020*/ 	.byte	0x00, 0x00, 0x00, 0x00


//--------------------- .nv.info._Z14accuracy_scorePfS_biiS_ --------------------------
	.section	.nv.info._Z14accuracy_scorePfS_biiS_,"",@"SHT_CUDA_INFO"
	.sectionflags	@""
	.align	4


	//----- nvinfo : EIATTR_CUDA_API_VERSION
	.align		4
        /*0000*/ 	.byte	0x04, 0x37
        /*0002*/ 	.short	(.L_10 - .L_9)
.L_9:
        /*0004*/ 	.word	0x00000082


	//----- nvinfo : EIATTR_KPARAM_INFO
	.align		4
.L_10:
        /*0008*/ 	.byte	0x04, 0x17
        /*000a*/ 	.short	(.L_12 - .L_11)
.L_11:
        /*000c*/ 	.word	0x00000000
        /*0010*/ 	.short	0x0005
        /*0012*/ 	.short	0x0020
        /*0014*/ 	.byte	0x00, 0xf5, 0x21, 0x00


	//----- nvinfo : EIATTR_KPARAM_INFO
	.align		4
.L_12:
        /*0018*/ 	.byte	0x04, 0x17
        /*001a*/ 	.short	(.L_14 - .L_13)
.L_13:
        /*001c*/ 	.word	0x00000000
        /*0020*/ 	.short	0x0004
        /*0022*/ 	.short	0x0018
        /*0024*/ 	.byte	0x00, 0xf0, 0x11, 0x00


	//----- nvinfo : EIATTR_KPARAM_INFO
	.align		4
.L_14:
        /*0028*/ 	.byte	0x04, 0x17
        /*002a*/ 	.short	(.L_16 - .L_15)
.L_15:
        /*002c*/ 	.word	0x00000000
        /*0030*/ 	.short	0x0003
        /*0032*/ 	.short	0x0014
        /*0034*/ 	.byte	0x00, 0xf0, 0x11, 0x00


	//----- nvinfo : EIATTR_KPARAM_INFO
	.align		4
.L_16:
        /*0038*/ 	.byte	0x04, 0x17
        /*003a*/ 	.short	(.L_18 - .L_17)
.L_17:
        /*003c*/ 	.word	0x00000000
        /*0040*/ 	.short	0x0002
        /*0042*/ 	.short	0x0010
        /*0044*/ 	.byte	0x00, 0xf0, 0x05, 0x00


	//----- nvinfo : EIATTR_KPARAM_INFO
	.align		4
.L_18:
        /*0048*/ 	.byte	0x04, 0x17
        /*004a*/ 	.short	(.L_20 - .L_19)
.L_19:
        /*004c*/ 	.word	0x00000000
        /*0050*/ 	.short	0x0001
        /*0052*/ 	.short	0x0008
        /*0054*/ 	.byte	0x00, 0xf5, 0x21, 0x00


	//----- nvinfo : EIATTR_KPARAM_INFO
	.align		4
.L_20:
        /*0058*/ 	.byte	0x04, 0x17
        /*005a*/ 	.short	(.L_22 - .L_21)
.L_21:
        /*005c*/ 	.word	0x00000000
        /*0060*/ 	.short	0x0000
        /*0062*/ 	.short	0x0000
        /*0064*/ 	.byte	0x00, 0xf5, 0x21, 0x00


	//----- nvinfo : EIATTR_SPARSE_MMA_MASK
	.align		4
.L_22:
        /*0068*/ 	.byte	0x03, 0x50
        /*006a*/ 	.short	0x0000


	//----- nvinfo : EIATTR_MAXREG_COUNT
	.align		4
        /*006c*/ 	.byte	0x03, 0x1b
        /*006e*/ 	.short	0x00ff


	//----- nvinfo : EIATTR_NUM_BARRIERS
	.align		4
        /*0070*/ 	.byte	0x02, 0x4c
        /*0072*/ 	.byte	0x01
	.zero		1


	//----- nvinfo : EIATTR_MERCURY_ISA_VERSION
	.align		4
        /*0074*/ 	.byte	0x03, 0x5f
        /*0076*/ 	.short	0x0101


	//----- nvinfo : EIATTR_VRC_CTA_INIT_COUNT
	.align		4
        /*0078*/ 	.byte	0x02, 0x4a
	.zero		1
	.zero		1


	//----- nvinfo : EIATTR_EXIT_INSTR_OFFSETS
	.align		4
        /*007c*/ 	.byte	0x04, 0x1c
        /*007e*/ 	.short	(.L_24 - .L_23)


	//   ....[0]....
.L_23:
        /*0080*/ 	.word	0x00000290


	//----- nvinfo : EIATTR_CRS_STACK_SIZE
	.align		4
.L_24:
        /*0084*/ 	.byte	0x04, 0x1e
        /*0086*/ 	.short	(.L_26 - .L_25)
.L_25:
        /*0088*/ 	.word	0x00000000


	//----- nvinfo : EIATTR_CBANK_PARAM_SIZE
	.align		4
.L_26:
        /*008c*/ 	.byte	0x03, 0x19
        /*008e*/ 	.short	0x0028


	//----- nvinfo : EIATTR_PARAM_CBANK
	.align		4
        /*0090*/ 	.byte	0x04, 0x0a
        /*0092*/ 	.short	(.L_28 - .L_27)
	.align		4
.L_27:
        /*0094*/ 	.word	index@(.nv.constant0._Z14accuracy_scorePfS_biiS_)
        /*0098*/ 	.short	0x0380
        /*009a*/ 	.short	0x0028


	//----- nvinfo : EIATTR_SW_WAR
	.align		4
.L_28:
        /*009c*/ 	.byte	0x04, 0x36
        /*009e*/ 	.short	(.L_30 - .L_29)
.L_29:
        /*00a0*/ 	.word	0x00000008
.L_30:


//--------------------- .nv.callgraph             --------------------------
	.section	.nv.callgraph,"",@"SHT_CUDA_CALLGRAPH"
	.align	4
	.sectionentsize	8
	.align		4
        /*0000*/ 	.word	0x00000000
	.align		4
        /*0004*/ 	.word	0xffffffff
	.align		4
        /*0008*/ 	.word	0x00000000
	.align		4
        /*000c*/ 	.word	0xfffffffe
	.align		4
        /*0010*/ 	.word	0x00000000
	.align		4
        /*0014*/ 	.word	0xfffffffd
	.align		4
        /*0018*/ 	.word	0x00000000
	.align		4
        /*001c*/ 	.word	0xfffffffc


//--------------------- .nv.constant4             --------------------------
	.section	.nv.constant4,"a",@progbits
	.align	8
	.align		8
.nv.constant4:
        /*0000*/ 	.dword	sumatoria


//--------------------- .text._Z14accuracy_scorePfS_biiS_ --------------------------
	.section	.text._Z14accuracy_scorePfS_biiS_,"ax",@progbits
	.align	128
        .global         _Z14accuracy_scorePfS_biiS_
        .type           _Z14accuracy_scorePfS_biiS_,@function
        .size           _Z14accuracy_scorePfS_biiS_,(.L_x_8 - _Z14accuracy_scorePfS_biiS_)
        .other          _Z14accuracy_scorePfS_biiS_,@"STO_CUDA_ENTRY STV_DEFAULT"
_Z14accuracy_scorePfS_biiS_:
.text._Z14accuracy_scorePfS_biiS_:
[----:B------:R-:W-:Y:S01]  /*0000*/  LDC R1, c[0x0][0x37c] ;  /* 0x0000df00ff017b82 */ /* 0x000fe20000000800 */
[----:B------:R-:W0:Y:S07]  /*0010*/  S2R R7, SR_TID.X ;  /* 0x0000000000077919 */ /* 0x000e2e0000002100 */
[----:B------:R-:W0:Y:S01]  /*0020*/  S2UR UR4, SR_CTAID.X ;  /* 0x00000000000479c3 */ /* 0x000e220000002500 */
[----:B------:R-:W1:Y:S01]  /*0030*/  LDCU UR8, c[0x0][0x394] ;  /* 0x00007280ff0877ac */ /* 0x000e620008000800 */
[----:B------:R-:W2:Y:S01]  /*0040*/  S2R R6, SR_TID.Y ;  /* 0x0000000000067919 */ /* 0x000ea20000002200 */
[----:B------:R-:W3:Y:S05]  /*0050*/  LDCU.64 UR6, c[0x0][0x358] ;  /* 0x00006b00ff0677ac */ /* 0x000eea0008000a00 */
[----:B------:R-:W0:Y:S08]  /*0060*/  LDC R0, c[0x0][0x360] ;  /* 0x0000d800ff007b82 */ /* 0x000e300000000800 */
[----:B------:R-:W2:Y:S08]  /*0070*/  S2UR UR5, SR_CTAID.Y ;  /* 0x00000000000579c3 */ /* 0x000eb00000002600 */
[----:B------:R-:W2:Y:S08]  /*0080*/  LDC R9, c[0x0][0x364] ;  /* 0x0000d900ff097b82 */ /* 0x000eb00000000800 */
[----:B------:R-:W4:Y:S01]  /*0090*/  LDC.64 R4, c[0x0][0x380] ;  /* 0x0000e000ff047b82 */ /* 0x000f220000000a00 */
[----:B0-----:R-:W-:Y:S01]  /*00a0*/  IMAD R7, R0, UR4, R7 ;  /* 0x0000000400077c24 */ /* 0x001fe2000f8e0207 */
[----:B------:R-:W0:Y:S06]  /*00b0*/  LDCU UR4, c[0x0][0x398] ;  /* 0x00007300ff0477ac */ /* 0x000e2c0008000800 */
[----:B------:R-:W5:Y:S01]  /*00c0*/  LDC.64 R2, c[0x0][0x388] ;  /* 0x0000e200ff027b82 */ /* 0x000f620000000a00 */
[----:B--2---:R-:W-:-:S04]  /*00d0*/  IMAD R0, R9, UR5, R6 ;  /* 0x0000000509007c24 */ /* 0x004fc8000f8e0206 */
[----:B-1----:R-:W-:Y:S02]  /*00e0*/  IMAD R9, R0, UR8, R7 ;  /* 0x0000000800097c24 */ /* 0x002fe4000f8e0207 */
[----:B----4-:R-:W-:-:S06]  /*00f0*/  IMAD.WIDE.U32 R4, R7, 0x4, R4 ;  /* 0x0000000407047825 */ /* 0x010fcc00078e0004 */
[----:B---3--:R-:W2:Y:S01]  /*0100*/  LDG.E R5, desc[UR6][R4.64] ;  /* 0x0000000604057981 */ /* 0x008ea2000c1e1900 */
[----:B-----5:R-:W-:-:S06]  /*0110*/  IMAD.WIDE.U32 R2, R9, 0x4, R2 ;  /* 0x0000000409027825 */ /* 0x020fcc00078e0002 */
[----:B------:R-:W2:Y:S01]  /*0120*/  LDG.E R2, desc[UR6][R2.64] ;  /* 0x0000000602027981 */ /* 0x000ea2000c1e1900 */
[----:B0-----:R-:W-:-:S06]  /*0130*/  UIMAD UR4, UR8, UR4, URZ ;  /* 0x00000004080472a4 */ /* 0x001fcc000f8e02ff */
[----:B------:R-:W-:Y:S01]  /*0140*/  ISETP.GE.U32.AND P0, PT, R9, UR4, PT ;  /* 0x0000000409007c0c */ /* 0x000fe2000bf06070 */
[----:B------:R-:W-:Y:S03]  /*0150*/  BSSY.RECONVERGENT B0, `(.L_x_0) ;  /* 0x0000012000007945 */ /* 0x000fe60003800200 */
[----:B--2---:R-:W-:-:S13]  /*0160*/  FSETP.NEU.OR P0, PT, R2, R5, P0 ;  /* 0x000000050200720b */ /* 0x004fda000070d400 */
[----:B------:R-:W-:Y:S05]  /*0170*/  @P0 BRA `(.L_x_1) ;  /* 0x00000000003c0947 */ /* 0x000fea0003800000 */
[----:B------:R-:W-:Y:S01]  /*0180*/  I2FP.F32.S32 R5, UR8 ;  /* 0x0000000800057c45 */ /* 0x000fe20008201400 */
[----:B------:R-:W0:Y:S04]  /*0190*/  LDC.64 R2, c[0x0][0x3a0] ;  /* 0x0000e800ff027b82 */ /* 0x000e280000000a00 */
[----:B------:R-:W-:-:S05]  /*01a0*/  VIADD R4, R5, 0x1800000 ;  /* 0x0180000005047836 */ /* 0x000fca0000000000 */
[----:B------:R-:W-:-:S04]  /*01b0*/  LOP3.LUT R4, R4, 0x7f800000, RZ, 0xc0, !PT ;  /* 0x7f80000004047812 */ /* 0x000fc800078ec0ff */
[----:B------:R-:W-:Y:S01]  /*01c0*/  ISETP.GT.U32.AND P0, PT, R4, 0x1ffffff, PT ;  /* 0x01ffffff0400780c */ /* 0x000fe20003f04070 */
[----:B0-----:R-:W-:-:S12]  /*01d0*/  IMAD.WIDE.U32 R2, R0, 0x4, R2 ;  /* 0x0000000400027825 */ /* 0x001fd800078e0002 */
[----:B------:R-:W-:Y:S05]  /*01e0*/  @P0 BRA `(.L_x_2) ;  /* 0x00000000000c0947 */ /* 0x000fea0003800000 */
[----:B------:R-:W-:-:S07]  /*01f0*/  MOV R4, 0x210 ;  /* 0x0000021000047802 */ /* 0x000fce0000000f00 */
[----:B------:R-:W-:Y:S05]  /*0200*/  CALL.REL.NOINC `($__internal_0_$__cuda_sm20_rcp_rn_f32_slowpath) ;  /* 0x0000000000247944 */ /* 0x000fea0003c00000 */
[----:B------:R-:W-:Y:S05]  /*0210*/  BRA `(.L_x_3) ;  /* 0x0000000000107947 */ /* 0x000fea0003800000 */
.L_x_2:
[----:B------:R-:W0:Y:S02]  /*0220*/  MUFU.RCP R0, R5 ;  /* 0x0000000500007308 */ /* 0x000e240000001000 */
[----:B0-----:R-:W-:-:S04]  /*0230*/  FFMA R4, R5, R0, -1 ;  /* 0xbf80000005047423 */ /* 0x001fc80000000000 */
[----:B------:R-:W-:-:S04]  /*0240*/  FADD.FTZ R7, -R4, -RZ ;  /* 0x800000ff04077221 */ /* 0x000fc80000010100 */
[----:B------:R-:W-:-:S07]  /*0250*/  FFMA R7, R0, R7, R0 ;  /* 0x0000000700077223 */ /* 0x000fce0000000000 */
.L_x_3:
[----:B------:R0:W-:Y:S02]  /*0260*/  REDG.E.ADD.F32.FTZ.RN.STRONG.GPU desc[UR6][R2.64], R7 ;  /* 0x00000007020079a6 */ /* 0x0001e4000c12f306 */
.L_x_1:
[----:B------:R-:W-:Y:S05]  /*0270*/  BSYNC.RECONVERGENT B0 ;  /* 0x0000000000007941 */ /* 0x000fea0003800200 */
.L_x_0:
[----:B------:R-:W-:Y:S06]  /*0280*/  BAR.SYNC.DEFER_BLOCKING 0x0 ;  /* 0x0000000000007b1d */ /* 0x000fec0000010000 */
[----:B------:R-:W-:Y:S05]  /*0290*/  EXIT ;  /* 0x000000000000794d */ /* 0x000fea0003800000 */
        .weak           $__internal_0_$__cuda_sm20_rcp_rn_f32_slowpath
        .type           $__internal_0_$__cuda_sm20_rcp_rn_f32_slowpath,@function
        .size           $__internal_0_$__cuda_sm20_rcp_rn_f32_slowpath,(.L_x_8 - $__internal_0_$__cuda_sm20_rcp_rn_f32_slowpath)
$__internal_0_$__cuda_sm20_rcp_rn_f32_slowpath:
[----:B------:R-:W-:-:S05]  /*02a0*/  IMAD.SHL.U32 R0, R5, 0x2, RZ ;  /* 0x0000000205007824 */ /* 0x000fca00078e00ff */
[----:B------:R-:W-:Y:S01]  /*02b0*/  SHF.R.U32.HI R6, RZ, 0x18, R0 ;  /* 0x00000018ff067819 */ /* 0x000fe20000011600 */
[----:B------:R-:W-:-:S03]  /*02c0*/  IMAD.MOV.U32 R0, RZ, RZ, R5 ;  /* 0x000000ffff007224 */ /* 0x000fc600078e0005 */
[----:B------:R-:W-:-:S13]  /*02d0*/  ISETP.NE.U32.AND P0, PT, R6, RZ, PT ;  /* 0x000000ff0600720c */ /* 0x000fda0003f05070 */
[----:B------:R-:W-:Y:S05]  /*02e0*/  @P0 BRA `(.L_x_4) ;  /* 0x00000000002c0947 */ /* 0x000fea0003800000 */
[----:B------:R-:W-:-:S05]  /*02f0*/  IMAD.SHL.U32 R5, R0, 0x2, RZ ;  /* 0x0000000200057824 */ /* 0x000fca00078e00ff */
[----:B------:R-:W-:-:S13]  /*0300*/  ISETP.NE.AND P0, PT, R5, RZ, PT ;  /* 0x000000ff0500720c */ /* 0x000fda0003f05270 */
[----:B------:R0:W1:Y:S01]  /*0310*/  @!P0 MUFU.RCP R5, R0 ;  /* 0x0000000000058308 */ /* 0x0000620000001000 */
[----:B------:R-:W-:Y:S05]  /*0320*/  @!P0 BRA `(.L_x_5) ;  /* 0x0000000000a48947 */ /* 0x000fea0003800000 */
[----:B------:R-:W-:-:S04]  /*0330*/  FFMA R6, R0, 1.84467440737095516160e+19, RZ ;  /* 0x5f80000000067823 */ /* 0x000fc800000000ff */
[----:B-1----:R-:W0:Y:S02]  /*0340*/  MUFU.RCP R5, R6 ;  /* 0x0000000600057308 */ /* 0x002e240000001000 */
[----:B0-----:R-:W-:-:S04]  /*0350*/  FFMA R0, R6, R5, -1 ;  /* 0xbf80000006007423 */ /* 0x001fc80000000005 */
[----:B------:R-:W-:-:S04]  /*0360*/  FADD.FTZ R0, -R0, -RZ ;  /* 0x800000ff00007221 */ /* 0x000fc80000010100 */
[----:B------:R-:W-:-:S04]  /*0370*/  FFMA R0, R5, R0, R5 ;  /* 0x0000000005007223 */ /* 0x000fc80000000005 */
[----:B------:R-:W-:Y:S01]  /*0380*/  FFMA R5, R0, 1.84467440737095516160e+19, RZ ;  /* 0x5f80000000057823 */ /* 0x000fe200000000ff */
[----:B------:R-:W-:Y:S06]  /*0390*/  BRA `(.L_x_5) ;  /* 0x0000000000887947 */ /* 0x000fec0003800000 */
.L_x_4:
[----:B------:R-:W-:-:S04]  /*03a0*/  IADD3 R5, PT, PT, R6, -0xfd, RZ ;  /* 0xffffff0306057810 */ /* 0x000fc80007ffe0ff */
[----:B------:R-:W-:-:S13]  /*03b0*/  ISETP.GT.U32.AND P0, PT, R5, 0x1, PT ;  /* 0x000000010500780c */ /* 0x000fda0003f04070 */
[----:B------:R-:W-:Y:S05]  /*03c0*/  @P0 BRA `(.L_x_6) ;  /* 0x0000000000780947 */ /* 0x000fea0003800000 */
[----:B------:R-:W-:Y:S01]  /*03d0*/  LOP3.LUT R7, R0, 0x7fffff, RZ, 0xc0, !PT ;  /* 0x007fffff00077812 */ /* 0x000fe200078ec0ff */
[----:B------:R-:W-:-:S03]  /*03e0*/  IMAD.MOV.U32 R12, RZ, RZ, 0x3 ;  /* 0x00000003ff0c7424 */ /* 0x000fc600078e00ff */
[----:B------:R-:W-:Y:S02]  /*03f0*/  LOP3.LUT R7, R7, 0x3f800000, RZ, 0xfc, !PT ;  /* 0x3f80000007077812 */ /* 0x000fe400078efcff */
[----:B------:R-:W-:Y:S02]  /*0400*/  SHF.L.U32 R11, R12, R5, RZ ;  /* 0x000000050c0b7219 */ /* 0x000fe400000006ff */
[----:B------:R-:W0:Y:S02]  /*0410*/  MUFU.RCP R8, R7 ;  /* 0x0000000700087308 */ /* 0x000e240000001000 */
[----:B0-----:R-:W-:-:S04]  /*0420*/  FFMA R9, R7, R8, -1 ;  /* 0xbf80000007097423 */ /* 0x001fc80000000008 */
[----:B------:R-:W-:-:S04]  /*0430*/  FADD.FTZ R9, -R9, -RZ ;  /* 0x800000ff09097221 */ /* 0x000fc80000010100 */
[CCC-:B------:R-:W-:Y:S01]  /*0440*/  FFMA.RM R10, R8.reuse, R9.reuse, R8.reuse ;  /* 0x00000009080a7223 */ /* 0x1c0fe20000004008 */
[----:B------:R-:W-:-:S04]  /*0450*/  FFMA.RP R9, R8, R9, R8 ;  /* 0x0000000908097223 */ /* 0x000fc80000008008 */
[C---:B------:R-:W-:Y:S02]  /*0460*/  LOP3.LUT R8, R10.reuse, 0x7fffff, RZ, 0xc0, !PT ;  /* 0x007fffff0a087812 */ /* 0x040fe400078ec0ff */
[----:B------:R-:W-:Y:S02]  /*0470*/  FSETP.NEU.FTZ.AND P0, PT, R10, R9, PT ;  /* 0x000000090a00720b */ /* 0x000fe40003f1d000 */
[----:B------:R-:W-:Y:S02]  /*0480*/  LOP3.LUT R8, R8, 0x800000, RZ, 0xfc, !PT ;  /* 0x0080000008087812 */ /* 0x000fe400078efcff */
[----:B------:R-:W-:Y:S02]  /*0490*/  SEL R9, RZ, 0xffffffff, !P0 ;  /* 0xffffffffff097807 */ /* 0x000fe40004000000 */
[----:B------:R-:W-:-:S03]  /*04a0*/  LOP3.LUT R10, R11, R8, RZ, 0xc0, !PT ;  /* 0x000000080b0a7212 */ /* 0x000fc600078ec0ff */
[----:B------:R-:W-:Y:S01]  /*04b0*/  IMAD.MOV R9, RZ, RZ, -R9 ;  /* 0x000000ffff097224 */ /* 0x000fe200078e0a09 */
[----:B------:R-:W-:-:S04]  /*04c0*/  SHF.R.U32.HI R10, RZ, R5, R10 ;  /* 0x00000005ff0a7219 */ /* 0x000fc8000001160a */
[----:B------:R-:W-:Y:S02]  /*04d0*/  LOP3.LUT P1, RZ, R9, R5, R8, 0xf8, !PT ;  /* 0x0000000509ff7212 */ /* 0x000fe4000782f808 */
[C---:B------:R-:W-:Y:S02]  /*04e0*/  LOP3.LUT P0, RZ, R10.reuse, 0x1, RZ, 0xc0, !PT ;  /* 0x000000010aff7812 */ /* 0x040fe4000780c0ff */
[----:B------:R-:W-:-:S04]  /*04f0*/  LOP3.LUT P2, RZ, R10, 0x2, RZ, 0xc0, !PT ;  /* 0x000000020aff7812 */ /* 0x000fc8000784c0ff */
[----:B------:R-:W-:Y:S02]  /*0500*/  PLOP3.LUT P0, PT, P0, P1, P2, 0xe0, 0x0 ;  /* 0x000000000000781c */ /* 0x000fe40000703c20 */
[----:B------:R-:W-:Y:S02]  /*0510*/  LOP3.LUT P1, RZ, R0, 0x7fffff, RZ, 0xc0, !PT ;  /* 0x007fffff00ff7812 */ /* 0x000fe4000782c0ff */
[----:B------:R-:W-:-:S05]  /*0520*/  SEL R5, RZ, 0x1, !P0 ;  /* 0x00000001ff057807 */ /* 0x000fca0004000000 */
[----:B------:R-:W-:-:S05]  /*0530*/  IMAD.MOV R5, RZ, RZ, -R5 ;  /* 0x000000ffff057224 */ /* 0x000fca00078e0a05 */
[----:B------:R-:W-:Y:S02]  /*0540*/  ISETP.GE.AND P0, PT, R5, RZ, PT ;  /* 0x000000ff0500720c */ /* 0x000fe40003f06270 */
[----:B------:R-:W-:-:S04]  /*0550*/  IADD3 R5, PT, PT, R6, -0xfc, RZ ;  /* 0xffffff0406057810 */ /* 0x000fc80007ffe0ff */
[----:B------:R-:W-:-:S07]  /*0560*/  SHF.R.U32.HI R5, RZ, R5, R8 ;  /* 0x00000005ff057219 */ /* 0x000fce0000011608 */
[----:B------:R-:W-:-:S04]  /*0570*/  @!P0 VIADD R5, R5, 0x1 ;  /* 0x0000000105058836 */ /* 0x000fc80000000000 */
[----:B------:R-:W-:-:S05]  /*0580*/  @!P1 IMAD.SHL.U32 R5, R5, 0x2, RZ ;  /* 0x0000000205059824 */ /* 0x000fca00078e00ff */
[----:B------:R-:W-:Y:S01]  /*0590*/  LOP3.LUT R5, R5, 0x80000000, R0, 0xf8, !PT ;  /* 0x8000000005057812 */ /* 0x000fe200078ef800 */
[----:B------:R-:W-:Y:S06]  /*05a0*/  BRA `(.L_x_5) ;  /* 0x0000000000047947 */ /* 0x000fec0003800000 */
.L_x_6:
[----:B------:R2:W3:Y:S02]  /*05b0*/  MUFU.RCP R5, R0 ;  /* 0x0000000000057308 */ /* 0x0004e40000001000 */
.L_x_5:
[----:B-1-3--:R-:W-:Y:S01]  /*05c0*/  MOV R7, R5 ;  /* 0x0000000500077202 */ /* 0x00afe20000000f00 */
[----:B------:R-:W-:-:S04]  /*05d0*/  IMAD.MOV.U32 R5, RZ, RZ, 0x0 ;  /* 0x00000000ff057424 */ /* 0x000fc800078e00ff */
[----:B0-2---:R-:W-:Y:S05]  /*05e0*/  RET.REL.NODEC R4 `(_Z14accuracy_scorePfS_biiS_) ;  /* 0xfffffff804847950 */ /* 0x005fea0003c3ffff */
.L_x_7:
[----:B------:R-:W-:-:S00]  /*05f0*/  BRA `(.L_x_7) ;  /* 0xfffffffc00fc7947 */ /* 0x000fc0000383ffff */
[----:B------:R-:W-:-:S00]  /*0600*/  NOP ;  /* 0x0000000000007918 */ /* 0x000fc00000000000 */
[----:B------:R-:W-:-:S00]  /*0610*/  NOP ;  /* 0x0000000000007918 */ /* 0x000fc00000000000 */
[----:B------:R-:W-:-:S00]  /*0620*/  NOP ;  /* 0x0000000000007918 */ /* 0x000fc00000000000 */
[----:B------:R-:W-:-:S00]  /*0630*/  NOP ;  /* 0x0000000000007918 */ /* 0x000fc00000000000 */
[----:B------:R-:W-:-:S00]  /*0640*/  NOP ;  /* 0x0000000000007918 */ /* 0x000fc00000000000 */
[----:B------:R-:W-:-:S00]  /*0650*/  NOP ;  /* 0x0000000000007918 */ /* 0x000fc00000000000 */
[----:B------:R-:W-:-:S00]  /*0660*/  NOP ;  /* 0x0000000000007918 */ /* 0x000fc00000000000 */
[----:B------:R-:W-:-:S00]  /*0670*/  NOP ;  /* 0x0000000000007918 */ /* 0x000fc00000000000 */
.L_x_8:


//--------------------- .nv.shared.reserved.0     --------------------------
	.section	.nv.shared.reserved.0,"aw",@nobits
	.weak		__nv_reservedSMEM_offset_0_alias
	.size		__nv_reservedSMEM_offset_0_alias, 0, 64
	.other		__nv_reservedSMEM_offset_0_alias,@"STO_CUDA_RESERVED_SHARED STV_DEFAULT"
__nv_reservedSMEM_offset_0_alias:
	.zero		0
	.zero		64


//--------------------- .nv.global                --------------------------
	.section	.nv.global,"aw",@nobits
	.align	4
.nv.global:
	.type		sumatoria,@object
	.size		sumatoria,(.L_0 - sumatoria)
sumatoria:
	.zero		4
.L_0:


//--------------------- .nv.constant0._Z14accuracy_scorePfS_biiS_ --------------------------
	.section	.nv.constant0._Z14accuracy_scorePfS_biiS_,"a",@progbits
	.sectionflags	@""
	.align	4
.nv.constant0._Z14accuracy_scorePfS_biiS_:
	.zero		936


//--------------------- SYMBOLS --------------------------

	.type		.nv.reservedSmem.offset0,@object
	.size		.nv.reservedSmem.offset0,0x4
